//
// Generated by NVIDIA NVVM Compiler
//
// Compiler Build ID: CL-36424714
// Cuda compilation tools, release 13.0, V13.0.88
// Based on NVVM 20.0.0
//

.version 9.0
.target sm_100
.address_size 64

	// .globl	_Z9vectorAddPKfS0_Pfi

.visible .entry _Z9vectorAddPKfS0_Pfi(
	.param .u64 .ptr .align 1 _Z9vectorAddPKfS0_Pfi_param_0,
	.param .u64 .ptr .align 1 _Z9vectorAddPKfS0_Pfi_param_1,
	.param .u64 .ptr .align 1 _Z9vectorAddPKfS0_Pfi_param_2,
	.param .u32 _Z9vectorAddPKfS0_Pfi_param_3
)
{


	ret;

}


// ===== COMPILED SASS (sm_100) =====

	.target	sm_100

	.elftype	@"ET_EXEC"


//--------------------- .note.nv.tkinfo           --------------------------
	.section	.note.nv.tkinfo,"",@"SHT_NOTE"
	.sectionflags	@"SHF_NOTE_NV_TKINFO"
	.tkinfo
        /*0018*/ 	.word	0x00000002
        /*0030*/ 	.string	""
        /*0030*/ 	.string	"ptxas"
        /*0030*/ 	.string	"Cuda compilation tools, release 13.0, V13.0.88"
        /*0030*/ 	.string	"Build cuda_13.0.r13.0/compiler.36424714_0"
        /*0030*/ 	.string	"-arch sm_100 -m 64 "



//--------------------- .note.nv.cuinfo           --------------------------
	.section	.note.nv.cuinfo,"",@"SHT_NOTE"
	.sectionflags	@"SHF_NOTE_NV_CUINFO"
        /*0018*/ 	.short	0x0002
        /*001a*/ 	.short	0x0064
        /*001c*/ 	.short	0x0082
	.zero		2


//--------------------- .nv.info                  --------------------------
	.section	.nv.info,"",@"SHT_CUDA_INFO"
	.align	4


	//----- nvinfo : EIATTR_REGCOUNT
	.align		4
        /*0000*/ 	.byte	0x04, 0x2f
        /*0002*/ 	.short	(.L_1 - .L_0)
	.align		4
.L_0:
        /*0004*/ 	.word	index@(_Z9vectorAddPKfS0_Pfi)
        /*0008*/ 	.word	0x00000004


	//----- nvinfo : EIATTR_FRAME_SIZE
	.align		4
.L_1:
        /*000c*/ 	.byte	0x04, 0x11
        /*000e*/ 	.short	(.L_3 - .L_2)
	.align		4
.L_2:
        /*0010*/ 	.word	index@(_Z9vectorAddPKfS0_Pfi)
        /*0014*/ 	.word	0x00000000


	//----- nvinfo : EIATTR_MIN_STACK_SIZE
	.align		4
.L_3:
        /*0018*/ 	.byte	0x04, 0x12
        /*001a*/ 	.short	(.L_5 - .L_4)
	.align		4
.L_4:
        /*001c*/ 	.word	index@(_Z9vectorAddPKfS0_Pfi)
        /*0020*/ 	.word	0x00000000
.L_5:


//--------------------- .nv.compat                --------------------------
	.section	.nv.compat,"",@"SHT_CUDA_COMPAT_INFO"
	.align	4
        /*0000*/ 	.byte	0x02, 0x09, 0x00, 0x00, 0x02, 0x02, 0x01, 0x00, 0x02, 0x05, 0x05, 0x00, 0x03, 0x07, 0x01, 0x01
        /*0010*/ 	.byte	0x02, 0x03, 0x00, 0x00, 0x02, 0x06, 0x01, 0x00, 0x04, 0x0b, 0x08, 0x00, 0x09, 0x00, 0x00, 0x00
        /*0020*/ 	.byte	0x00, 0x00, 0x00, 0x00


//--------------------- .nv.info._Z9vectorAddPKfS0_Pfi --------------------------
	.section	.nv.info._Z9vectorAddPKfS0_Pfi,"",@"SHT_CUDA_INFO"
	.sectionflags	@""
	.align	4


	//----- nvinfo : EIATTR_CUDA_API_VERSION
	.align		4
        /*0000*/ 	.byte	0x04, 0x37
        /*0002*/ 	.short	(.L_7 - .L_6)
.L_6:
        /*0004*/ 	.word	0x00000082


	//----- nvinfo : EIATTR_KPARAM_INFO
	.align		4
.L_7:
        /*0008*/ 	.byte	0x04, 0x17
        /*000a*/ 	.short	(.L_9 - .L_8)
.L_8:
        /*000c*/ 	.word	0x00000000
        /*0010*/ 	.short	0x0003
        /*0012*/ 	.short	0x0018
        /*0014*/ 	.byte	0x00, 0xf0, 0x11, 0x00


	//----- nvinfo : EIATTR_KPARAM_INFO
	.align		4
.L_9:
        /*0018*/ 	.byte	0x04, 0x17
        /*001a*/ 	.short	(.L_11 - .L_10)
.L_10:
        /*001c*/ 	.word	0x00000000
        /*0020*/ 	.short	0x0002
        /*0022*/ 	.short	0x0010
        /*0024*/ 	.byte	0x00, 0xf5, 0x21, 0x00


	//----- nvinfo : EIATTR_KPARAM_INFO
	.align		4
.L_11:
        /*0028*/ 	.byte	0x04, 0x17
        /*002a*/ 	.short	(.L_13 - .L_12)
.L_12:
        /*002c*/ 	.word	0x00000000
        /*0030*/ 	.short	0x0001
        /*0032*/ 	.short	0x0008
        /*0034*/ 	.byte	0x00, 0xf5, 0x21, 0x00


	//----- nvinfo : EIATTR_KPARAM_INFO
	.align		4
.L_13:
        /*0038*/ 	.byte	0x04, 0x17
        /*003a*/ 	.short	(.L_15 - .L_14)
.L_14:
        /*003c*/ 	.word	0x00000000
        /*0040*/ 	.short	0x0000
        /*0042*/ 	.short	0x0000
        /*0044*/ 	.byte	0x00, 0xf5, 0x21, 0x00


	//----- nvinfo : EIATTR_SPARSE_MMA_MASK
	.align		4
.L_15:
        /*0048*/ 	.byte	0x03, 0x50
        /*004a*/ 	.short	0x0000


	//----- nvinfo : EIATTR_MAXREG_COUNT
	.align		4
        /*004c*/ 	.byte	0x03, 0x1b
        /*004e*/ 	.short	0x00ff


	//----- nvinfo : EIATTR_MERCURY_ISA_VERSION
	.align		4
        /*0050*/ 	.byte	0x03, 0x5f
        /*0052*/ 	.short	0x0101


	//----- nvinfo : EIATTR_VRC_CTA_INIT_COUNT
	.align		4
        /*0054*/ 	.byte	0x02, 0x4a
	.zero		1
	.zero		1


	//----- nvinfo : EIATTR_EXIT_INSTR_OFFSETS
	.align		4
        /*0058*/ 	.byte	0x04, 0x1c
        /*005a*/ 	.short	(.L_17 - .L_16)


	//   ....[0]....
.L_16:
        /*005c*/ 	.word	0x00000010


	//----- nvinfo : EIATTR_CBANK_PARAM_SIZE
	.align		4
.L_17:
        /*0060*/ 	.byte	0x03, 0x19
        /*0062*/ 	.short	0x001c


	//----- nvinfo : EIATTR_PARAM_CBANK
	.align		4
        /*0064*/ 	.byte	0x04, 0x0a
        /*0066*/ 	.short	(.L_19 - .L_18)
	.align		4
.L_18:
        /*0068*/ 	.word	index@(.nv.constant0._Z9vectorAddPKfS0_Pfi)
        /*006c*/ 	.short	0x0380
        /*006e*/ 	.short	0x001c


	//----- nvinfo : EIATTR_SW_WAR
	.align		4
.L_19:
        /*0070*/ 	.byte	0x04, 0x36
        /*0072*/ 	.short	(.L_21 - .L_20)
.L_20:
        /*0074*/ 	.word	0x00000008
.L_21:


//--------------------- .nv.callgraph             --------------------------
	.section	.nv.callgraph,"",@"SHT_CUDA_CALLGRAPH"
	.align	4
	.sectionentsize	8
	.align		4
        /*0000*/ 	.word	0x00000000
	.align		4
        /*0004*/ 	.word	0xffffffff
	.align		4
        /*0008*/ 	.word	0x00000000
	.align		4
        /*000c*/ 	.word	0xfffffffe
	.align		4
        /*0010*/ 	.word	0x00000000
	.align		4
        /*0014*/ 	.word	0xfffffffd
	.align		4
        /*0018*/ 	.word	0x00000000
	.align		4
        /*001c*/ 	.word	0xfffffffc


//--------------------- .text._Z9vectorAddPKfS0_Pfi --------------------------
	.section	.text._Z9vectorAddPKfS0_Pfi,"ax",@progbits
	.align	128
        .global         _Z9vectorAddPKfS0_Pfi
        .type           _Z9vectorAddPKfS0_Pfi,@function
        .size           _Z9vectorAddPKfS0_Pfi,(.L_x_1 - _Z9vectorAddPKfS0_Pfi)
        .other          _Z9vectorAddPKfS0_Pfi,@"STO_CUDA_ENTRY STV_DEFAULT"
_Z9vectorAddPKfS0_Pfi:
.text._Z9vectorAddPKfS0_Pfi:
[----:B------:R-:W-:Y:S01]  /*0000*/  LDC R1, c[0x0][0x37c] ;  /* 0x0000df00ff017b82 */ /* 0x000fe20000000800 */
[----:B------:R-:W-:Y:S05]  /*0010*/  EXIT ;  /* 0x000000000000794d */ /* 0x000fea0003800000 */
.L_x_0:
[----:B------:R-:W-:-:S00]  /*0020*/  BRA `(.L_x_0) ;  /* 0xfffffffc00fc7947 */ /* 0x000fc0000383ffff */
[----:B------:R-:W-:-:S00]  /*0030*/  NOP ;  /* 0x0000000000007918 */ /* 0x000fc00000000000 */
        /* <DEDUP_REMOVED lines=12> */
.L_x_1:


//--------------------- .nv.shared.reserved.0     --------------------------
	.section	.nv.shared.reserved.0,"aw",@nobits
	.weak		__nv_reservedSMEM_offset_0_alias
	.size		__nv_reservedSMEM_offset_0_alias, 0, 64
	.other		__nv_reservedSMEM_offset_0_alias,@"STO_CUDA_RESERVED_SHARED STV_DEFAULT"
__nv_reservedSMEM_offset_0_alias:
	.zero		0
	.zero		64


//--------------------- .nv.constant0._Z9vectorAddPKfS0_Pfi --------------------------
	.section	.nv.constant0._Z9vectorAddPKfS0_Pfi,"a",@progbits
	.sectionflags	@""
	.align	4
.nv.constant0._Z9vectorAddPKfS0_Pfi:
	.zero		924


//--------------------- SYMBOLS --------------------------

	.type		.nv.reservedSmem.offset0,@object
	.size		.nv.reservedSmem.offset0,0x4
